	.headerflags	@"EF_CUDA_TEXMODE_UNIFIED EF_CUDA_64BIT_ADDRESS EF_CUDA_ACCELERATORS EF_CUDA_SM90 EF_CUDA_VIRTUAL_SM(EF_CUDA_SM90)"
	.elftype	@"ET_EXEC"


//--------------------- .nv.info                  --------------------------
	.section	.nv.info,"",@"SHT_CUDA_INFO"
	.align	4


	//----- nvinfo : EIATTR_REGCOUNT
	.align		4
        /*0000*/ 	.byte	0x04, 0x2f
        /*0002*/ 	.short	(.L_3 - .L_2)
	.align		4
.L_2:
        /*0004*/ 	.word	index@(triton_poi_fused__native_batch_norm_legit_no_training_add_convolution_elu_repeat_0)
        /*0008*/ 	.word	0x00000018


	//----- nvinfo : EIATTR_MIN_STACK_SIZE
	.align		4
.L_3:
        /*000c*/ 	.byte	0x04, 0x12
        /*000e*/ 	.short	(.L_5 - .L_4)
	.align		4
.L_4:
        /*0010*/ 	.word	index@(triton_poi_fused__native_batch_norm_legit_no_training_add_convolution_elu_repeat_0)
        /*0014*/ 	.word	0x00000000


	//----- nvinfo : EIATTR_FRAME_SIZE
	.align		4
.L_5:
        /*0018*/ 	.byte	0x04, 0x11
        /*001a*/ 	.short	(.L_7 - .L_6)
	.align		4
.L_6:
        /*001c*/ 	.word	index@(triton_poi_fused__native_batch_norm_legit_no_training_add_convolution_elu_repeat_0)
        /*0020*/ 	.word	0x00000000


	//----- nvinfo : EIATTR_MIN_STACK_SIZE
	.align		4
.L_7:
        /*0024*/ 	.byte	0x04, 0x12
        /*0026*/ 	.short	(.L_9 - .L_8)
	.align		4
.L_8:
        /*0028*/ 	.word	index@(triton_poi_fused__native_batch_norm_legit_no_training_add_convolution_elu_repeat_0)
        /*002c*/ 	.word	0x00000000
.L_9:


//--------------------- .nv.info.triton_poi_fused__native_batch_norm_legit_no_training_add_convolution_elu_repeat_0 --------------------------
	.section	.nv.info.triton_poi_fused__native_batch_norm_legit_no_training_add_convolution_elu_repeat_0,"",@"SHT_CUDA_INFO"
	.sectionflags	@""
	.align	4


	//----- nvinfo : EIATTR_CUDA_API_VERSION
	.align		4
        /*0000*/ 	.byte	0x04, 0x37
        /*0002*/ 	.short	(.L_11 - .L_10)
.L_10:
        /*0004*/ 	.word	0x0000007c


	//----- nvinfo : EIATTR_KPARAM_INFO
	.align		4
.L_11:
        /*0008*/ 	.byte	0x04, 0x17
        /*000a*/ 	.short	(.L_13 - .L_12)
.L_12:
        /*000c*/ 	.word	0x00000000
        /*0010*/ 	.short	0x0008
        /*0012*/ 	.short	0x0040
        /*0014*/ 	.byte	0x00, 0xf0, 0x11, 0x00


	//----- nvinfo : EIATTR_KPARAM_INFO
	.align		4
.L_13:
        /*0018*/ 	.byte	0x04, 0x17
        /*001a*/ 	.short	(.L_15 - .L_14)
.L_14:
        /*001c*/ 	.word	0x00000000
        /*0020*/ 	.short	0x0007
        /*0022*/ 	.short	0x0038
        /*0024*/ 	.byte	0x00, 0xf4, 0x21, 0x00


	//----- nvinfo : EIATTR_KPARAM_INFO
	.align		4
.L_15:
        /*0028*/ 	.byte	0x04, 0x17
        /*002a*/ 	.short	(.L_17 - .L_16)
.L_16:
        /*002c*/ 	.word	0x00000000
        /*0030*/ 	.short	0x0006
        /*0032*/ 	.short	0x0030
        /*0034*/ 	.byte	0x00, 0xf4, 0x21, 0x00


	//----- nvinfo : EIATTR_KPARAM_INFO
	.align		4
.L_17:
        /*0038*/ 	.byte	0x04, 0x17
        /*003a*/ 	.short	(.L_19 - .L_18)
.L_18:
        /*003c*/ 	.word	0x00000000
        /*0040*/ 	.short	0x0005
        /*0042*/ 	.short	0x0028
        /*0044*/ 	.byte	0x00, 0xf4, 0x21, 0x00


	//----- nvinfo : EIATTR_KPARAM_INFO
	.align		4
.L_19:
        /*0048*/ 	.byte	0x04, 0x17
        /*004a*/ 	.short	(.L_21 - .L_20)
.L_20:
        /*004c*/ 	.word	0x00000000
        /*0050*/ 	.short	0x0004
        /*0052*/ 	.short	0x0020
        /*0054*/ 	.byte	0x00, 0xf4, 0x21, 0x00


	//----- nvinfo : EIATTR_KPARAM_INFO
	.align		4
.L_21:
        /*0058*/ 	.byte	0x04, 0x17
        /*005a*/ 	.short	(.L_23 - .L_22)
.L_22:
        /*005c*/ 	.word	0x00000000
        /*0060*/ 	.short	0x0003
        /*0062*/ 	.short	0x0018
        /*0064*/ 	.byte	0x00, 0xf4, 0x21, 0x00


	//----- nvinfo : EIATTR_KPARAM_INFO
	.align		4
.L_23:
        /*0068*/ 	.byte	0x04, 0x17
        /*006a*/ 	.short	(.L_25 - .L_24)
.L_24:
        /*006c*/ 	.word	0x00000000
        /*0070*/ 	.short	0x0002
        /*0072*/ 	.short	0x0010
        /*0074*/ 	.byte	0x00, 0xf4, 0x21, 0x00


	//----- nvinfo : EIATTR_KPARAM_INFO
	.align		4
.L_25:
        /*0078*/ 	.byte	0x04, 0x17
        /*007a*/ 	.short	(.L_27 - .L_26)
.L_26:
        /*007c*/ 	.word	0x00000000
        /*0080*/ 	.short	0x0001
        /*0082*/ 	.short	0x0008
        /*0084*/ 	.byte	0x00, 0xf4, 0x21, 0x00


	//----- nvinfo : EIATTR_KPARAM_INFO
	.align		4
.L_27:
        /*0088*/ 	.byte	0x04, 0x17
        /*008a*/ 	.short	(.L_29 - .L_28)
.L_28:
        /*008c*/ 	.word	0x00000000
        /*0090*/ 	.short	0x0000
        /*0092*/ 	.short	0x0000
        /*0094*/ 	.byte	0x00, 0xf4, 0x21, 0x00


	//----- nvinfo : EIATTR_SPARSE_MMA_MASK
	.align		4
.L_29:
        /*0098*/ 	.byte	0x03, 0x50
        /*009a*/ 	.short	0x0000


	//----- nvinfo : EIATTR_MAXREG_COUNT
	.align		4
        /*009c*/ 	.byte	0x03, 0x1b
        /*009e*/ 	.short	0x00ff


	//----- nvinfo : EIATTR_EXIT_INSTR_OFFSETS
	.align		4
        /*00a0*/ 	.byte	0x04, 0x1c
        /*00a2*/ 	.short	(.L_31 - .L_30)


	//   ....[0]....
.L_30:
        /*00a4*/ 	.word	0x00000640


	//----- nvinfo : EIATTR_REQNTID
	.align		4
.L_31:
        /*00a8*/ 	.byte	0x04, 0x10
        /*00aa*/ 	.short	(.L_33 - .L_32)
.L_32:
        /*00ac*/ 	.word	0x00000080
        /*00b0*/ 	.word	0x00000001
        /*00b4*/ 	.word	0x00000001


	//----- nvinfo : EIATTR_CBANK_PARAM_SIZE
	.align		4
.L_33:
        /*00b8*/ 	.byte	0x03, 0x19
        /*00ba*/ 	.short	0x0044


	//----- nvinfo : EIATTR_PARAM_CBANK
	.align		4
        /*00bc*/ 	.byte	0x04, 0x0a
        /*00be*/ 	.short	(.L_35 - .L_34)
	.align		4
.L_34:
        /*00c0*/ 	.word	index@(.nv.constant0.triton_poi_fused__native_batch_norm_legit_no_training_add_convolution_elu_repeat_0)
        /*00c4*/ 	.short	0x0210
        /*00c6*/ 	.short	0x0044


	//----- nvinfo : EIATTR_SW_WAR
	.align		4
.L_35:
        /*00c8*/ 	.byte	0x04, 0x36
        /*00ca*/ 	.short	(.L_37 - .L_36)
.L_36:
        /*00cc*/ 	.word	0x00000008
.L_37:


//--------------------- .nv.callgraph             --------------------------
	.section	.nv.callgraph,"",@"SHT_CUDA_CALLGRAPH"
	.align	4
	.sectionentsize	8
	.align		4
        /*0000*/ 	.word	0x00000000
	.align		4
        /*0004*/ 	.word	0xffffffff
	.align		4
        /*0008*/ 	.word	0x00000000
	.align		4
        /*000c*/ 	.word	0xfffffffe
	.align		4
        /*0010*/ 	.word	0x00000000
	.align		4
        /*0014*/ 	.word	0xfffffffd
	.align		4
        /*0018*/ 	.word	0x00000000
	.align		4
        /*001c*/ 	.word	0xfffffffc


//--------------------- .nv.constant4             --------------------------
	.section	.nv.constant4,"a",@progbits
	.align	8
	.align		8
.nv.constant4:
        /*0000*/ 	.dword	_$_str
	.align		8
        /*0008*/ 	.dword	_$_str_$_2


//--------------------- .text.triton_poi_fused__native_batch_norm_legit_no_training_add_convolution_elu_repeat_0 --------------------------
	.section	.text.triton_poi_fused__native_batch_norm_legit_no_training_add_convolution_elu_repeat_0,"ax",@progbits
	.align	128
        .global         triton_poi_fused__native_batch_norm_legit_no_training_add_convolution_elu_repeat_0
        .type           triton_poi_fused__native_batch_norm_legit_no_training_add_convolution_elu_repeat_0,@function
        .size           triton_poi_fused__native_batch_norm_legit_no_training_add_convolution_elu_repeat_0,(.L_x_1 - triton_poi_fused__native_batch_norm_legit_no_training_add_convolution_elu_repeat_0)
        .other          triton_poi_fused__native_batch_norm_legit_no_training_add_convolution_elu_repeat_0,@"STO_CUDA_ENTRY STV_DEFAULT"
triton_poi_fused__native_batch_norm_legit_no_training_add_convolution_elu_repeat_0:
.text.triton_poi_fused__native_batch_norm_legit_no_training_add_convolution_elu_repeat_0:
[----:B------:R-:W-:Y:S01]  /*0000*/  LDC R1, c[0x0][0x28] ;  /* 0x00000a00ff017b82 */ /* 0x000fe20000000800 */
[----:B------:R-:W1:Y:S07]  /*0010*/  S2R R3, SR_TID.X ;  /* 0x0000000000037919 */ /* 0x000e6e0000002100 */
[----:B------:R-:W2:Y:S01]  /*0020*/  LDC.64 R4, c[0x0][0x230] ;  /* 0x00008c00ff047b82 */ /* 0x000ea20000000a00 */
[----:B------:R-:W-:Y:S01]  /*0030*/  ULDC.64 UR4, c[0x0][0x208] ;  /* 0x0000820000047ab9 */ /* 0x000fe20000000a00 */
[----:B------:R-:W3:Y:S06]  /*0040*/  S2R R14, SR_CTAID.X ;  /* 0x00000000000e7919 */ /* 0x000eec0000002500 */
[----:B------:R-:W4:Y:S08]  /*0050*/  LDC.64 R8, c[0x0][0x220] ;  /* 0x00008800ff087b82 */ /* 0x000f300000000a00 */
[----:B------:R-:W5:Y:S08]  /*0060*/  LDC.64 R6, c[0x0][0x210] ;  /* 0x00008400ff067b82 */ /* 0x000f700000000a00 */
[----:B------:R-:W4:Y:S01]  /*0070*/  LDC.64 R12, c[0x0][0x228] ;  /* 0x00008a00ff0c7b82 */ /* 0x000f220000000a00 */
[----:B-1----:R-:W-:-:S04]  /*0080*/  LOP3.LUT R3, R3, 0x7f, RZ, 0xc0, !PT ;  /* 0x0000007f03037812 */ /* 0x002fc800078ec0ff */
[----:B---3--:R-:W-:-:S04]  /*0090*/  LEA R0, R14, R3, 0x7 ;  /* 0x000000030e007211 */ /* 0x008fc800078e38ff */
[----:B------:R-:W-:-:S04]  /*00a0*/  SHF.R.S32.HI R15, RZ, 0x1f, R0 ;  /* 0x0000001fff0f7819 */ /* 0x000fc80000011400 */
[----:B------:R-:W-:-:S04]  /*00b0*/  LEA.HI R15, R15, R0, RZ, 0x6 ;  /* 0x000000000f0f7211 */ /* 0x000fc800078f30ff */
[----:B------:R-:W-:-:S04]  /*00c0*/  SHF.R.S32.HI R11, RZ, 0x6, R15 ;  /* 0x00000006ff0b7819 */ /* 0x000fc8000001140f */
[----:B------:R-:W-:-:S04]  /*00d0*/  LEA.HI R2, R11, R11, RZ, 0x4 ;  /* 0x0000000b0b027211 */ /* 0x000fc800078f20ff */
[----:B------:R-:W-:-:S04]  /*00e0*/  LOP3.LUT R2, R2, 0xfffffff0, RZ, 0xc0, !PT ;  /* 0xfffffff002027812 */ /* 0x000fc800078ec0ff */
[----:B------:R-:W-:-:S05]  /*00f0*/  IADD3 R11, R11, -R2, RZ ;  /* 0x800000020b0b7210 */ /* 0x000fca0007ffe0ff */
[----:B--2---:R-:W-:-:S05]  /*0100*/  IMAD.WIDE R4, R11, 0x4, R4 ;  /* 0x000000040b047825 */ /* 0x004fca00078e0204 */
[----:B------:R1:W2:Y:S01]  /*0110*/  LDG.E.EL R10, desc[UR4][R4.64] ;  /* 0x00000004040a7981 */ /* 0x0002a2000c2e1900 */
[----:B------:R-:W-:Y:S02]  /*0120*/  PRMT R2, R11, 0x8880, RZ ;  /* 0x000088800b027816 */ /* 0x000fe400000000ff */
[----:B------:R-:W-:Y:S02]  /*0130*/  SHF.R.S32.HI R19, RZ, 0x18, R14 ;  /* 0x00000018ff137819 */ /* 0x000fe4000001140e */
[----:B------:R-:W-:Y:S02]  /*0140*/  PRMT R2, R2, 0x7710, RZ ;  /* 0x0000771002027816 */ /* 0x000fe400000000ff */
[----:B------:R-:W-:Y:S02]  /*0150*/  SGXT R19, R19, 0x1 ;  /* 0x000000011313781a */ /* 0x000fe40000000200 */
[----:B------:R-:W-:Y:S01]  /*0160*/  SHF.R.U32.HI R2, RZ, 0xd, R2 ;  /* 0x0000000dff027819 */ /* 0x000fe20000011602 */
[----:B-1----:R-:W1:Y:S03]  /*0170*/  LDC.64 R4, c[0x0][0x240] ;  /* 0x00009000ff047b82 */ /* 0x002e660000000a00 */
[----:B------:R-:W-:-:S05]  /*0180*/  LOP3.LUT R2, R2, 0x3, RZ, 0xc0, !PT ;  /* 0x0000000302027812 */ /* 0x000fca00078ec0ff */
[C---:B------:R-:W-:Y:S02]  /*0190*/  IMAD.IADD R16, R11.reuse, 0x1, R2 ;  /* 0x000000010b107824 */ /* 0x040fe400078e0202 */
[----:B------:R-:W3:Y:S03]  /*01a0*/  LDC.64 R2, c[0x0][0x238] ;  /* 0x00008e00ff027b82 */ /* 0x000ee60000000a00 */
[----:B------:R-:W-:Y:S01]  /*01b0*/  LOP3.LUT R18, R16, 0xfc, RZ, 0xc0, !PT ;  /* 0x000000fc10127812 */ /* 0x000fe200078ec0ff */
[----:B----4-:R-:W-:-:S03]  /*01c0*/  IMAD.WIDE R16, R11, 0x4, R8 ;  /* 0x000000040b107825 */ /* 0x010fc600078e0208 */
[----:B------:R-:W-:Y:S01]  /*01d0*/  IADD3 R18, RZ, -R18, RZ ;  /* 0x80000012ff127210 */ /* 0x000fe20007ffe0ff */
[----:B------:R-:W4:Y:S01]  /*01e0*/  LDC.64 R8, c[0x0][0x248] ;  /* 0x00009200ff087b82 */ /* 0x000f220000000a00 */
[----:B------:R-:W-:Y:S01]  /*01f0*/  LEA.HI R19, R19, R0, RZ, 0xa ;  /* 0x0000000013137211 */ /* 0x000fe200078f50ff */
[----:B-----5:R-:W-:Y:S01]  /*0200*/  IMAD.WIDE R6, R0, 0x4, R6 ;  /* 0x0000000400067825 */ /* 0x020fe200078e0206 */
[----:B------:R-:W-:Y:S01]  /*0210*/  PRMT R18, R18, 0x7710, RZ ;  /* 0x0000771012127816 */ /* 0x000fe200000000ff */
[----:B------:R3:W5:Y:S01]  /*0220*/  LDG.E.EL R14, desc[UR4][R16.64] ;  /* 0x00000004100e7981 */ /* 0x000762000c2e1900 */
[----:B------:R-:W-:Y:S02]  /*0230*/  LOP3.LUT R15, R15, 0xffffffc0, RZ, 0xc0, !PT ;  /* 0xffffffc00f0f7812 */ /* 0x000fe400078ec0ff */
[----:B------:R-:W-:Y:S01]  /*0240*/  SHF.R.S32.HI R20, RZ, 0xa, R19 ;  /* 0x0000000aff147819 */ /* 0x000fe20000011413 */
[----:B------:R-:W-:Y:S01]  /*0250*/  IMAD.IADD R18, R11, 0x1, R18 ;  /* 0x000000010b127824 */ /* 0x000fe200078e0212 */
[----:B------:R-:W-:-:S04]  /*0260*/  IADD3 R15, R0, -R15, RZ ;  /* 0x8000000f000f7210 */ /* 0x000fc80007ffe0ff */
[----:B------:R-:W-:Y:S01]  /*0270*/  PRMT R21, R18, 0x8880, RZ ;  /* 0x0000888012157816 */ /* 0x000fe200000000ff */
[C---:B0-----:R-:W-:Y:S02]  /*0280*/  IMAD.WIDE R18, R11.reuse, 0x4, R12 ;  /* 0x000000040b127825 */ /* 0x041fe400078e020c */
[----:B------:R-:W5:Y:S02]  /*0290*/  LDG.E R13, desc[UR4][R6.64] ;  /* 0x00000004060d7981 */ /* 0x000f64000c1e1900 */
[----:B------:R-:W-:Y:S01]  /*02a0*/  IMAD R15, R20, 0x100, R15 ;  /* 0x00000100140f7824 */ /* 0x000fe200078e020f */
[----:B------:R-:W-:Y:S01]  /*02b0*/  MOV R20, R21 ;  /* 0x0000001500147202 */ /* 0x000fe20000000f00 */
[----:B------:R-:W5:Y:S01]  /*02c0*/  LDG.E.EL R12, desc[UR4][R18.64] ;  /* 0x00000004120c7981 */ /* 0x000f62000c2e1900 */
[----:B---3--:R-:W-:-:S04]  /*02d0*/  IMAD.WIDE R16, R11, 0x4, R2 ;  /* 0x000000040b107825 */ /* 0x008fc800078e0202 */
[----:B------:R-:W-:Y:S02]  /*02e0*/  IMAD R3, R20, 0x40, R15 ;  /* 0x0000004014037824 */ /* 0x000fe400078e020f */
[----:B-1----:R-:W-:Y:S01]  /*02f0*/  IMAD.WIDE R4, R11, 0x4, R4 ;  /* 0x000000040b047825 */ /* 0x002fe200078e0204 */
[----:B------:R-:W3:Y:S03]  /*0300*/  LDG.E.EL R16, desc[UR4][R16.64] ;  /* 0x0000000410107981 */ /* 0x000ee6000c2e1900 */
[----:B----4-:R-:W-:Y:S02]  /*0310*/  IMAD.WIDE R2, R3, 0x4, R8 ;  /* 0x0000000403027825 */ /* 0x010fe400078e0208 */
[----:B------:R-:W3:Y:S04]  /*0320*/  LDG.E.EL R5, desc[UR4][R4.64] ;  /* 0x0000000404057981 */ /* 0x000ee8000c2e1900 */
[----:B------:R-:W4:Y:S01]  /*0330*/  LDG.E R2, desc[UR4][R2.64] ;  /* 0x0000000402027981 */ /* 0x000f22000c1e1900 */
[----:B------:R-:W-:Y:S01]  /*0340*/  HFMA2.MMA R9, -RZ, RZ, 1.625, 0 ;  /* 0x3e800000ff097435 */ /* 0x000fe200000001ff */
[----:B--2---:R-:W-:-:S04]  /*0350*/  FADD R10, R10, 9.9999997473787516356e-06 ;  /* 0x3727c5ac0a0a7421 */ /* 0x004fc80000000000 */
[----:B------:R-:W0:Y:S02]  /*0360*/  MUFU.SQRT R8, R10 ;  /* 0x0000000a00087308 */ /* 0x000e240000002000 */
[C---:B0-----:R-:W-:Y:S02]  /*0370*/  FSETP.GT.AND P0, PT, R8.reuse, 8.50705917302346158658e+37, PT ;  /* 0x7e8000000800780b */ /* 0x041fe40003f04000 */
[----:B------:R-:W-:Y:S02]  /*0380*/  FSETP.GEU.AND P1, PT, R8, 1.175494350822287508e-38, PT ;  /* 0x008000000800780b */ /* 0x000fe40003f2e000 */
[----:B------:R-:W-:-:S09]  /*0390*/  FSEL R9, R9, 1, P0 ;  /* 0x3f80000009097808 */ /* 0x000fd20000000000 */
[----:B------:R-:W-:Y:S02]  /*03a0*/  @P0 FMUL R8, R8, 0.25 ;  /* 0x3e80000008080820 */ /* 0x000fe40000400000 */
[----:B------:R-:W-:Y:S02]  /*03b0*/  @!P1 FMUL R9, R9, 16777216 ;  /* 0x4b80000009099820 */ /* 0x000fe40000400000 */
[----:B------:R-:W-:-:S06]  /*03c0*/  @!P1 FMUL R8, R8, 16777216 ;  /* 0x4b80000008089820 */ /* 0x000fcc0000400000 */
[----:B------:R-:W0:Y:S01]  /*03d0*/  MUFU.RCP R8, R8 ;  /* 0x0000000800087308 */ /* 0x000e220000001000 */
[----:B-----5:R-:W-:-:S04]  /*03e0*/  FADD R13, R13, R14 ;  /* 0x0000000e0d0d7221 */ /* 0x020fc80000000000 */
[----:B------:R-:W-:Y:S01]  /*03f0*/  FADD R12, -R12, R13 ;  /* 0x0000000d0c0c7221 */ /* 0x000fe20000000100 */
[----:B------:R-:W-:Y:S01]  /*0400*/  STG.E desc[UR4][R6.64], R13 ;  /* 0x0000000d06007986 */ /* 0x000fe2000c101904 */
[----:B0-----:R-:W-:-:S04]  /*0410*/  FMUL R9, R8, R9 ;  /* 0x0000000908097220 */ /* 0x001fc80000400000 */
[----:B------:R-:W-:Y:S01]  /*0420*/  FMUL R9, R12, R9 ;  /* 0x000000090c097220 */ /* 0x000fe20000400000 */
[----:B------:R-:W-:-:S03]  /*0430*/  IMAD.MOV.U32 R12, RZ, RZ, 0x3ab5ebe6 ;  /* 0x3ab5ebe6ff0c7424 */ /* 0x000fc600078e00ff */
[----:B---3--:R-:W-:-:S04]  /*0440*/  FFMA R9, R16, R9, R5 ;  /* 0x0000000910097223 */ /* 0x008fc80000000005 */
[----:B----4-:R-:W-:-:S04]  /*0450*/  FADD R3, R2, R9 ;  /* 0x0000000902037221 */ /* 0x010fc80000000000 */
[C---:B------:R-:W-:Y:S01]  /*0460*/  FMUL R4, R3.reuse, 1.4426950216293334961 ;  /* 0x3fb8aa3b03047820 */ /* 0x040fe20000400000 */
[----:B------:R-:W-:-:S05]  /*0470*/  FADD.FTZ R5, |R3|, -RZ ;  /* 0x800000ff03057221 */ /* 0x000fca0000010200 */
[----:B------:R-:W0:Y:S01]  /*0480*/  FRND R4, R4 ;  /* 0x0000000400047307 */ /* 0x000e220000201000 */
[----:B------:R-:W-:-:S04]  /*0490*/  FSETP.GEU.AND P0, PT, R5, 0.40999999642372131348, PT ;  /* 0x3ed1eb850500780b */ /* 0x000fc80003f0e000 */
[----:B0-----:R-:W-:Y:S02]  /*04a0*/  FSEL R8, R4, RZ, P0 ;  /* 0x000000ff04087208 */ /* 0x001fe40000000000 */
[----:B------:R-:W-:Y:S02]  /*04b0*/  FSETP.NEU.AND P0, PT, R3, RZ, PT ;  /* 0x000000ff0300720b */ /* 0x000fe40003f0d000 */
[C---:B------:R-:W-:Y:S01]  /*04c0*/  FSETP.NEU.AND P1, PT, R8.reuse, 128, PT ;  /* 0x430000000800780b */ /* 0x040fe20003f2d000 */
[----:B------:R-:W-:-:S04]  /*04d0*/  FFMA.FTZ R5, -R8, 0.693145751953125, R3 ;  /* 0x3f31720008057823 */ /* 0x000fc80000010103 */
[C---:B------:R-:W-:Y:S01]  /*04e0*/  FFMA.FTZ R5, -R8.reuse, 1.428606765330187045e-06, R5 ;  /* 0x35bfbe8e08057823 */ /* 0x040fe20000010105 */
[----:B------:R-:W-:-:S03]  /*04f0*/  FSEL R8, R8, 127, P1 ;  /* 0x42fe000008087808 */ /* 0x000fc60000800000 */
[C---:B------:R-:W-:Y:S01]  /*0500*/  FFMA.FTZ R12, R5.reuse, R12, 0.0083824126049876213074 ;  /* 0x3c095663050c7423 */ /* 0x040fe2000001000c */
[----:B------:R-:W0:Y:S01]  /*0510*/  MUFU.EX2 R10, R8 ;  /* 0x00000008000a7308 */ /* 0x000e220000000800 */
[----:B------:R-:W-:Y:S02]  /*0520*/  FSETP.GEU.AND P2, PT, R8, -25, PT ;  /* 0xc1c800000800780b */ /* 0x000fe40003f4e000 */
[----:B------:R-:W-:-:S04]  /*0530*/  FFMA.FTZ R12, R5, R12, 0.041667830199003219604 ;  /* 0x3d2aabe3050c7423 */ /* 0x000fc8000001000c */
[----:B------:R-:W-:-:S04]  /*0540*/  FFMA.FTZ R12, R5, R12, 0.16666397452354431152 ;  /* 0x3e2aa9f6050c7423 */ /* 0x000fc8000001000c */
[----:B------:R-:W-:-:S04]  /*0550*/  FFMA.FTZ R12, R5, R12, 0.49999994039535522461 ;  /* 0x3efffffe050c7423 */ /* 0x000fc8000001000c */
[----:B------:R-:W-:Y:S01]  /*0560*/  FMUL R12, R5, R12 ;  /* 0x0000000c050c7220 */ /* 0x000fe20000400000 */
[----:B0-----:R-:W-:-:S03]  /*0570*/  FADD R15, R10, -1 ;  /* 0xbf8000000a0f7421 */ /* 0x001fc60000000000 */
[----:B------:R-:W-:Y:S02]  /*0580*/  FFMA.FTZ R11, R5, R12, R5 ;  /* 0x0000000c050b7223 */ /* 0x000fe40000010005 */
[----:B------:R-:W0:Y:S02]  /*0590*/  LDC.64 R4, c[0x0][0x218] ;  /* 0x00008600ff047b82 */ /* 0x000e240000000a00 */
[----:B------:R-:W-:-:S04]  /*05a0*/  FFMA.FTZ R10, R10, R11, R15 ;  /* 0x0000000b0a0a7223 */ /* 0x000fc8000001000f */
[----:B------:R-:W-:Y:S01]  /*05b0*/  @!P1 FADD R10, R10, R10 ;  /* 0x0000000a0a0a9221 */ /* 0x000fe20000000000 */
[----:B------:R-:W-:-:S04]  /*05c0*/  FSETP.GT.AND P1, PT, R8, 128, PT ;  /* 0x430000000800780b */ /* 0x000fc80003f24000 */
[----:B------:R-:W-:-:S04]  /*05d0*/  FSEL R10, R10, +INF , !P1 ;  /* 0x7f8000000a0a7808 */ /* 0x000fc80004800000 */
[----:B------:R-:W-:Y:S01]  /*05e0*/  FSEL R10, R10, -1, P2 ;  /* 0xbf8000000a0a7808 */ /* 0x000fe20001000000 */
[----:B------:R-:W-:Y:S01]  /*05f0*/  @!P0 FADD R10, R3, R3 ;  /* 0x00000003030a8221 */ /* 0x000fe20000000000 */
[----:B------:R-:W-:-:S04]  /*0600*/  FSETP.GT.AND P0, PT, R9, -R2, PT ;  /* 0x800000020900720b */ /* 0x000fc80003f04000 */
[----:B------:R-:W-:Y:S01]  /*0610*/  FSEL R3, R3, R10, P0 ;  /* 0x0000000a03037208 */ /* 0x000fe20000000000 */
[----:B0-----:R-:W-:-:S05]  /*0620*/  IMAD.WIDE R4, R0, 0x4, R4 ;  /* 0x0000000400047825 */ /* 0x001fca00078e0204 */
[----:B------:R-:W-:Y:S01]  /*0630*/  STG.E desc[UR4][R4.64], R3 ;  /* 0x0000000304007986 */ /* 0x000fe2000c101904 */
[----:B------:R-:W-:Y:S05]  /*0640*/  EXIT ;  /* 0x000000000000794d */ /* 0x000fea0003800000 */
.L_x_0:
[----:B------:R-:W-:-:S00]  /*0650*/  BRA `(.L_x_0) ;  /* 0xfffffffc00fc7947 */ /* 0x000fc0000383ffff */
[----:B------:R-:W-:-:S00]  /*0660*/  NOP ;  /* 0x0000000000007918 */ /* 0x000fc00000000000 */
        /* <DEDUP_REMOVED lines=9> */
.L_x_1:


//--------------------- .nv.global.init           --------------------------
	.section	.nv.global.init,"aw",@progbits
.nv.global.init:
	.type		_$_str,@object
	.size		_$_str,(_$_str_$_2 - _$_str)
_$_str:
        /*0000*/ 	.byte	0x5f, 0x5f, 0x43, 0x55, 0x44, 0x41, 0x5f, 0x46, 0x54, 0x5a, 0x00
	.type		_$_str_$_2,@object
	.size		_$_str_$_2,(.L_1 - _$_str_$_2)
_$_str_$_2:
        /*000b*/ 	.byte	0x5f, 0x5f, 0x43, 0x55, 0x44, 0x41, 0x5f, 0x50, 0x52, 0x45, 0x43, 0x5f, 0x53, 0x51, 0x52, 0x54
        /*001b*/ 	.byte	0x00
.L_1:


//--------------------- .nv.constant0.triton_poi_fused__native_batch_norm_legit_no_training_add_convolution_elu_repeat_0 --------------------------
	.section	.nv.constant0.triton_poi_fused__native_batch_norm_legit_no_training_add_convolution_elu_repeat_0,"a",@progbits
	.sectionflags	@""
	.align	4
.nv.constant0.triton_poi_fused__native_batch_norm_legit_no_training_add_convolution_elu_repeat_0:
	.zero		596
